	.headerflags	@"EF_CUDA_TEXMODE_UNIFIED EF_CUDA_64BIT_ADDRESS EF_CUDA_ACCELERATORS EF_CUDA_SM90 EF_CUDA_VIRTUAL_SM(EF_CUDA_SM90)"
	.elftype	@"ET_EXEC"


//--------------------- .nv.info                  --------------------------
	.section	.nv.info,"",@"SHT_CUDA_INFO"
	.align	4


	//----- nvinfo : EIATTR_REGCOUNT
	.align		4
        /*0000*/ 	.byte	0x04, 0x2f
        /*0002*/ 	.short	(.L_3 - .L_2)
	.align		4
.L_2:
        /*0004*/ 	.word	index@(triton_poi_fused__native_batch_norm_legit_no_training_relu_10)
        /*0008*/ 	.word	0x00000020


	//----- nvinfo : EIATTR_MIN_STACK_SIZE
	.align		4
.L_3:
        /*000c*/ 	.byte	0x04, 0x12
        /*000e*/ 	.short	(.L_5 - .L_4)
	.align		4
.L_4:
        /*0010*/ 	.word	index@(triton_poi_fused__native_batch_norm_legit_no_training_relu_10)
        /*0014*/ 	.word	0x00000000


	//----- nvinfo : EIATTR_FRAME_SIZE
	.align		4
.L_5:
        /*0018*/ 	.byte	0x04, 0x11
        /*001a*/ 	.short	(.L_7 - .L_6)
	.align		4
.L_6:
        /*001c*/ 	.word	index@(triton_poi_fused__native_batch_norm_legit_no_training_relu_10)
        /*0020*/ 	.word	0x00000000


	//----- nvinfo : EIATTR_MIN_STACK_SIZE
	.align		4
.L_7:
        /*0024*/ 	.byte	0x04, 0x12
        /*0026*/ 	.short	(.L_9 - .L_8)
	.align		4
.L_8:
        /*0028*/ 	.word	index@(triton_poi_fused__native_batch_norm_legit_no_training_relu_10)
        /*002c*/ 	.word	0x00000000
.L_9:


//--------------------- .nv.info.triton_poi_fused__native_batch_norm_legit_no_training_relu_10 --------------------------
	.section	.nv.info.triton_poi_fused__native_batch_norm_legit_no_training_relu_10,"",@"SHT_CUDA_INFO"
	.sectionflags	@""
	.align	4


	//----- nvinfo : EIATTR_CUDA_API_VERSION
	.align		4
        /*0000*/ 	.byte	0x04, 0x37
        /*0002*/ 	.short	(.L_11 - .L_10)
.L_10:
        /*0004*/ 	.word	0x0000007c


	//----- nvinfo : EIATTR_KPARAM_INFO
	.align		4
.L_11:
        /*0008*/ 	.byte	0x04, 0x17
        /*000a*/ 	.short	(.L_13 - .L_12)
.L_12:
        /*000c*/ 	.word	0x00000000
        /*0010*/ 	.short	0x0006
        /*0012*/ 	.short	0x0030
        /*0014*/ 	.byte	0x00, 0xf0, 0x11, 0x00


	//----- nvinfo : EIATTR_KPARAM_INFO
	.align		4
.L_13:
        /*0018*/ 	.byte	0x04, 0x17
        /*001a*/ 	.short	(.L_15 - .L_14)
.L_14:
        /*001c*/ 	.word	0x00000000
        /*0020*/ 	.short	0x0005
        /*0022*/ 	.short	0x0028
        /*0024*/ 	.byte	0x00, 0xf4, 0x21, 0x00


	//----- nvinfo : EIATTR_KPARAM_INFO
	.align		4
.L_15:
        /*0028*/ 	.byte	0x04, 0x17
        /*002a*/ 	.short	(.L_17 - .L_16)
.L_16:
        /*002c*/ 	.word	0x00000000
        /*0030*/ 	.short	0x0004
        /*0032*/ 	.short	0x0020
        /*0034*/ 	.byte	0x00, 0xf4, 0x21, 0x00


	//----- nvinfo : EIATTR_KPARAM_INFO
	.align		4
.L_17:
        /*0038*/ 	.byte	0x04, 0x17
        /*003a*/ 	.short	(.L_19 - .L_18)
.L_18:
        /*003c*/ 	.word	0x00000000
        /*0040*/ 	.short	0x0003
        /*0042*/ 	.short	0x0018
        /*0044*/ 	.byte	0x00, 0xf4, 0x21, 0x00


	//----- nvinfo : EIATTR_KPARAM_INFO
	.align		4
.L_19:
        /*0048*/ 	.byte	0x04, 0x17
        /*004a*/ 	.short	(.L_21 - .L_20)
.L_20:
        /*004c*/ 	.word	0x00000000
        /*0050*/ 	.short	0x0002
        /*0052*/ 	.short	0x0010
        /*0054*/ 	.byte	0x00, 0xf4, 0x21, 0x00


	//----- nvinfo : EIATTR_KPARAM_INFO
	.align		4
.L_21:
        /*0058*/ 	.byte	0x04, 0x17
        /*005a*/ 	.short	(.L_23 - .L_22)
.L_22:
        /*005c*/ 	.word	0x00000000
        /*0060*/ 	.short	0x0001
        /*0062*/ 	.short	0x0008
        /*0064*/ 	.byte	0x00, 0xf4, 0x21, 0x00


	//----- nvinfo : EIATTR_KPARAM_INFO
	.align		4
.L_23:
        /*0068*/ 	.byte	0x04, 0x17
        /*006a*/ 	.short	(.L_25 - .L_24)
.L_24:
        /*006c*/ 	.word	0x00000000
        /*0070*/ 	.short	0x0000
        /*0072*/ 	.short	0x0000
        /*0074*/ 	.byte	0x00, 0xf4, 0x21, 0x00


	//----- nvinfo : EIATTR_SPARSE_MMA_MASK
	.align		4
.L_25:
        /*0078*/ 	.byte	0x03, 0x50
        /*007a*/ 	.short	0x0000


	//----- nvinfo : EIATTR_MAXREG_COUNT
	.align		4
        /*007c*/ 	.byte	0x03, 0x1b
        /*007e*/ 	.short	0x00ff


	//----- nvinfo : EIATTR_EXIT_INSTR_OFFSETS
	.align		4
        /*0080*/ 	.byte	0x04, 0x1c
        /*0082*/ 	.short	(.L_27 - .L_26)


	//   ....[0]....
.L_26:
        /*0084*/ 	.word	0x000009a0


	//   ....[1]....
        /*0088*/ 	.word	0x000009c0


	//----- nvinfo : EIATTR_REQNTID
	.align		4
.L_27:
        /*008c*/ 	.byte	0x04, 0x10
        /*008e*/ 	.short	(.L_29 - .L_28)
.L_28:
        /*0090*/ 	.word	0x00000080
        /*0094*/ 	.word	0x00000001
        /*0098*/ 	.word	0x00000001


	//----- nvinfo : EIATTR_CBANK_PARAM_SIZE
	.align		4
.L_29:
        /*009c*/ 	.byte	0x03, 0x19
        /*009e*/ 	.short	0x0034


	//----- nvinfo : EIATTR_PARAM_CBANK
	.align		4
        /*00a0*/ 	.byte	0x04, 0x0a
        /*00a2*/ 	.short	(.L_31 - .L_30)
	.align		4
.L_30:
        /*00a4*/ 	.word	index@(.nv.constant0.triton_poi_fused__native_batch_norm_legit_no_training_relu_10)
        /*00a8*/ 	.short	0x0210
        /*00aa*/ 	.short	0x0034


	//----- nvinfo : EIATTR_SW_WAR
	.align		4
.L_31:
        /*00ac*/ 	.byte	0x04, 0x36
        /*00ae*/ 	.short	(.L_33 - .L_32)
.L_32:
        /*00b0*/ 	.word	0x00000008
.L_33:


//--------------------- .nv.callgraph             --------------------------
	.section	.nv.callgraph,"",@"SHT_CUDA_CALLGRAPH"
	.align	4
	.sectionentsize	8
	.align		4
        /*0000*/ 	.word	0x00000000
	.align		4
        /*0004*/ 	.word	0xffffffff
	.align		4
        /*0008*/ 	.word	0x00000000
	.align		4
        /*000c*/ 	.word	0xfffffffe
	.align		4
        /*0010*/ 	.word	0x00000000
	.align		4
        /*0014*/ 	.word	0xfffffffd
	.align		4
        /*0018*/ 	.word	0x00000000
	.align		4
        /*001c*/ 	.word	0xfffffffc


//--------------------- .nv.constant4             --------------------------
	.section	.nv.constant4,"a",@progbits
	.align	8
	.align		8
.nv.constant4:
        /*0000*/ 	.dword	_$_str
	.align		8
        /*0008*/ 	.dword	_$_str_$_2


//--------------------- .text.triton_poi_fused__native_batch_norm_legit_no_training_relu_10 --------------------------
	.section	.text.triton_poi_fused__native_batch_norm_legit_no_training_relu_10,"ax",@progbits
	.align	128
        .global         triton_poi_fused__native_batch_norm_legit_no_training_relu_10
        .type           triton_poi_fused__native_batch_norm_legit_no_training_relu_10,@function
        .size           triton_poi_fused__native_batch_norm_legit_no_training_relu_10,(.L_x_1 - triton_poi_fused__native_batch_norm_legit_no_training_relu_10)
        .other          triton_poi_fused__native_batch_norm_legit_no_training_relu_10,@"STO_CUDA_ENTRY STV_DEFAULT"
triton_poi_fused__native_batch_norm_legit_no_training_relu_10:
.text.triton_poi_fused__native_batch_norm_legit_no_training_relu_10:
[----:B------:R-:W0:Y:S01]  /*0000*/  LDC R1, c[0x0][0x28] ;  /* 0x00000a00ff017b82 */ /* 0x000e220000000800 */
[----:B------:R-:W1:Y:S01]  /*0010*/  S2R R0, SR_TID.X ;  /* 0x0000000000007919 */ /* 0x000e620000002100 */
[----:B------:R-:W-:-:S06]  /*0020*/  ULDC.64 UR4, c[0x0][0x208] ;  /* 0x0000820000047ab9 */ /* 0x000fcc0000000a00 */
[----:B------:R-:W2:Y:S01]  /*0030*/  LDC.64 R18, c[0x0][0x218] ;  /* 0x00008600ff127b82 */ /* 0x000ea20000000a00 */
[----:B------:R-:W3:Y:S01]  /*0040*/  S2R R3, SR_CTAID.X ;  /* 0x0000000000037919 */ /* 0x000ee20000002500 */
[----:B-1----:R-:W-:-:S04]  /*0050*/  SHF.L.U32 R0, R0, 0x2, RZ ;  /* 0x0000000200007819 */ /* 0x002fc800000006ff */
[----:B------:R-:W-:-:S04]  /*0060*/  LOP3.LUT R0, R0, 0x1fc, RZ, 0xc0, !PT ;  /* 0x000001fc00007812 */ /* 0x000fc800078ec0ff */
[----:B---3--:R-:W-:-:S04]  /*0070*/  LEA R4, R3, R0, 0x9 ;  /* 0x0000000003047211 */ /* 0x008fc800078e48ff */
[----:B------:R-:W-:Y:S01]  /*0080*/  IADD3 R0, R4, 0x1, RZ ;  /* 0x0000000104007810 */ /* 0x000fe20007ffe0ff */
[C---:B------:R-:W-:Y:S01]  /*0090*/  IMAD.HI R3, R4.reuse, 0x60f25deb, RZ ;  /* 0x60f25deb04037827 */ /* 0x040fe200078e02ff */
[----:B------:R-:W-:Y:S02]  /*00a0*/  IADD3 R2, R4, 0x2, RZ ;  /* 0x0000000204027810 */ /* 0x000fe40007ffe0ff */
[----:B------:R-:W-:Y:S01]  /*00b0*/  ISETP.GE.AND P0, PT, R4, 0xfd80, PT ;  /* 0x0000fd800400780c */ /* 0x000fe20003f06270 */
[----:B------:R-:W-:Y:S01]  /*00c0*/  IMAD.HI R5, R0, 0x60f25deb, RZ ;  /* 0x60f25deb00057827 */ /* 0x000fe200078e02ff */
[----:B------:R-:W-:Y:S02]  /*00d0*/  SHF.R.U32.HI R6, RZ, 0x1f, R3 ;  /* 0x0000001fff067819 */ /* 0x000fe40000011603 */
[----:B------:R-:W-:Y:S01]  /*00e0*/  IADD3 R0, R4, 0x3, RZ ;  /* 0x0000000304007810 */ /* 0x000fe20007ffe0ff */
[----:B------:R-:W-:Y:S01]  /*00f0*/  IMAD.HI R8, R2, 0x60f25deb, RZ ;  /* 0x60f25deb02087827 */ /* 0x000fe200078e02ff */
[----:B------:R-:W-:-:S02]  /*0100*/  LEA.HI.SX32 R3, R3, R6, 0x1a ;  /* 0x0000000603037211 */ /* 0x000fc400078fd2ff */
[----:B------:R-:W1:Y:S01]  /*0110*/  LDC.64 R6, c[0x0][0x220] ;  /* 0x00008800ff067b82 */ /* 0x000e620000000a00 */
[----:B------:R-:W-:Y:S01]  /*0120*/  SHF.R.U32.HI R2, RZ, 0x1f, R5 ;  /* 0x0000001fff027819 */ /* 0x000fe20000011605 */
[----:B------:R-:W-:Y:S01]  /*0130*/  IMAD.HI R0, R0, 0x60f25deb, RZ ;  /* 0x60f25deb00007827 */ /* 0x000fe200078e02ff */
[----:B------:R-:W-:Y:S02]  /*0140*/  SHF.R.U32.HI R9, RZ, 0x1f, R8 ;  /* 0x0000001fff097819 */ /* 0x000fe40000011608 */
[----:B------:R-:W-:Y:S01]  /*0150*/  LEA.HI.SX32 R2, R5, R2, 0x1a ;  /* 0x0000000205027211 */ /* 0x000fe200078fd2ff */
[----:B------:R-:W-:Y:S01]  /*0160*/  IMAD.HI R10, R3, 0x2aaaaaab, RZ ;  /* 0x2aaaaaab030a7827 */ /* 0x000fe200078e02ff */
[----:B------:R-:W-:-:S03]  /*0170*/  LEA.HI.SX32 R26, R8, R9, 0x1a ;  /* 0x00000009081a7211 */ /* 0x000fc600078fd2ff */
[----:B------:R-:W-:Y:S01]  /*0180*/  IMAD.HI R8, R2, 0x2aaaaaab, RZ ;  /* 0x2aaaaaab02087827 */ /* 0x000fe200078e02ff */
[----:B------:R-:W-:-:S03]  /*0190*/  SHF.R.U32.HI R5, RZ, 0x1f, R10 ;  /* 0x0000001fff057819 */ /* 0x000fc6000001160a */
[----:B------:R-:W-:Y:S01]  /*01a0*/  IMAD.HI R11, R26, 0x2aaaaaab, RZ ;  /* 0x2aaaaaab1a0b7827 */ /* 0x000fe200078e02ff */
[----:B------:R-:W-:Y:S02]  /*01b0*/  LEA.HI R10, R10, R5, RZ, 0x1c ;  /* 0x000000050a0a7211 */ /* 0x000fe400078fe0ff */
[----:B------:R-:W-:Y:S02]  /*01c0*/  SHF.R.U32.HI R5, RZ, 0x1f, R0 ;  /* 0x0000001fff057819 */ /* 0x000fe40000011600 */
[----:B------:R-:W-:Y:S01]  /*01d0*/  SHF.R.U32.HI R9, RZ, 0x1f, R8 ;  /* 0x0000001fff097819 */ /* 0x000fe20000011608 */
[----:B------:R-:W-:Y:S01]  /*01e0*/  IMAD R27, R10, -0x60, R3 ;  /* 0xffffffa00a1b7824 */ /* 0x000fe200078e0203 */
[----:B------:R-:W-:Y:S01]  /*01f0*/  LEA.HI.SX32 R24, R0, R5, 0x1a ;  /* 0x0000000500187211 */ /* 0x000fe200078fd2ff */
[----:B------:R-:W-:Y:S01]  /*0200*/  HFMA2.MMA R0, -RZ, RZ, 0, 0 ;  /* 0x00000000ff007435 */ /* 0x000fe200000001ff */
[----:B------:R-:W-:Y:S01]  /*0210*/  LEA.HI R25, R8, R9, RZ, 0x1c ;  /* 0x0000000908197211 */ /* 0x000fe200078fe0ff */
[----:B-1----:R-:W-:Y:S01]  /*0220*/  IMAD.WIDE R8, R27, 0x4, R6 ;  /* 0x000000041b087825 */ /* 0x002fe200078e0206 */
[----:B------:R-:W-:-:S03]  /*0230*/  SHF.R.U32.HI R12, RZ, 0x1f, R11 ;  /* 0x0000001fff0c7819 */ /* 0x000fc6000001160b */
[----:B------:R-:W-:Y:S01]  /*0240*/  IMAD.HI R5, R24, 0x2aaaaaab, RZ ;  /* 0x2aaaaaab18057827 */ /* 0x000fe200078e02ff */
[----:B------:R-:W-:-:S03]  /*0250*/  LEA.HI R11, R11, R12, RZ, 0x1c ;  /* 0x0000000c0b0b7211 */ /* 0x000fc600078fe0ff */
[----:B------:R-:W-:Y:S01]  /*0260*/  IMAD R25, R25, -0x60, R2 ;  /* 0xffffffa019197824 */ /* 0x000fe200078e0202 */
[----:B------:R-:W-:Y:S01]  /*0270*/  SHF.R.U32.HI R2, RZ, 0x1f, R5 ;  /* 0x0000001fff027819 */ /* 0x000fe20000011605 */
[----:B------:R1:W3:Y:S01]  /*0280*/  @!P0 LDG.E.EL R0, desc[UR4][R8.64] ;  /* 0x0000000408008981 */ /* 0x0002e2000c2e1900 */
[----:B------:R-:W-:Y:S02]  /*0290*/  IMAD R26, R11, -0x60, R26 ;  /* 0xffffffa00b1a7824 */ /* 0x000fe400078e021a */
[----:B------:R-:W-:Y:S01]  /*02a0*/  LEA.HI R5, R5, R2, RZ, 0x1c ;  /* 0x0000000205057211 */ /* 0x000fe200078fe0ff */
[----:B------:R-:W-:Y:S01]  /*02b0*/  IMAD.WIDE R16, R25, 0x4, R6 ;  /* 0x0000000419107825 */ /* 0x000fe200078e0206 */
[----:B------:R-:W-:-:S03]  /*02c0*/  MOV R3, RZ ;  /* 0x000000ff00037202 */ /* 0x000fc60000000f00 */
[----:B------:R-:W-:Y:S01]  /*02d0*/  IMAD R24, R5, -0x60, R24 ;  /* 0xffffffa005187824 */ /* 0x000fe200078e0218 */
[----:B------:R-:W-:Y:S01]  /*02e0*/  CS2R R14, SRZ ;  /* 0x00000000000e7805 */ /* 0x000fe2000001ff00 */
[--C-:B------:R-:W-:Y:S01]  /*02f0*/  IMAD.WIDE R28, R26, 0x4, R6.reuse ;  /* 0x000000041a1c7825 */ /* 0x100fe200078e0206 */
[----:B------:R4:W5:Y:S01]  /*0300*/  @!P0 LDG.E.EL R3, desc[UR4][R16.64] ;  /* 0x0000000410038981 */ /* 0x000962000c2e1900 */
[----:B-1----:R-:W1:Y:S02]  /*0310*/  LDC.64 R8, c[0x0][0x228] ;  /* 0x00008a00ff087b82 */ /* 0x002e640000000a00 */
[----:B------:R-:W-:Y:S01]  /*0320*/  IMAD.WIDE R6, R24, 0x4, R6 ;  /* 0x0000000418067825 */ /* 0x000fe200078e0206 */
[----:B------:R-:W5:Y:S04]  /*0330*/  @!P0 LDG.E.EL R14, desc[UR4][R28.64] ;  /* 0x000000041c0e8981 */ /* 0x000f68000c2e1900 */
[----:B------:R4:W5:Y:S01]  /*0340*/  @!P0 LDG.E.EL R15, desc[UR4][R6.64] ;  /* 0x00000004060f8981 */ /* 0x000962000c2e1900 */
[--C-:B--2---:R-:W-:Y:S01]  /*0350*/  IMAD.WIDE R12, R27, 0x4, R18.reuse ;  /* 0x000000041b0c7825 */ /* 0x104fe200078e0212 */
[----:B------:R-:W-:Y:S01]  /*0360*/  CS2R R22, SRZ ;  /* 0x0000000000167805 */ /* 0x000fe2000001ff00 */
[----:B----4-:R-:W2:Y:S02]  /*0370*/  LDC.64 R16, c[0x0][0x230] ;  /* 0x00008c00ff107b82 */ /* 0x010ea40000000a00 */
[----:B------:R-:W-:Y:S01]  /*0380*/  IMAD.WIDE R10, R25, 0x4, R18 ;  /* 0x00000004190a7825 */ /* 0x000fe200078e0212 */
[----:B------:R-:W-:-:S03]  /*0390*/  CS2R R20, SRZ ;  /* 0x0000000000147805 */ /* 0x000fc6000001ff00 */
[----:B0-----:R-:W-:-:S03]  /*03a0*/  IMAD.WIDE R6, R26, 0x4, R18 ;  /* 0x000000041a067825 */ /* 0x001fc600078e0212 */
[----:B------:R1:W4:Y:S01]  /*03b0*/  @!P0 LDG.E.EL R21, desc[UR4][R10.64] ;  /* 0x000000040a158981 */ /* 0x000322000c2e1900 */
[----:B------:R-:W-:-:S03]  /*03c0*/  IMAD.WIDE R18, R24, 0x4, R18 ;  /* 0x0000000418127825 */ /* 0x000fc600078e0212 */
[----:B------:R0:W4:Y:S04]  /*03d0*/  @!P0 LDG.E.EL R22, desc[UR4][R6.64] ;  /* 0x0000000406168981 */ /* 0x000128000c2e1900 */
[----:B------:R0:W4:Y:S01]  /*03e0*/  @!P0 LDG.E.EL R23, desc[UR4][R18.64] ;  /* 0x0000000412178981 */ /* 0x000122000c2e1900 */
[----:B-1----:R-:W-:-:S03]  /*03f0*/  IMAD.WIDE R10, R25, 0x4, R8 ;  /* 0x00000004190a7825 */ /* 0x002fc600078e0208 */
[----:B------:R1:W4:Y:S01]  /*0400*/  @!P0 LDG.E.EL R20, desc[UR4][R12.64] ;  /* 0x000000040c148981 */ /* 0x000322000c2e1900 */
[----:B0-----:R-:W-:Y:S01]  /*0410*/  CS2R R6, SRZ ;  /* 0x0000000000067805 */ /* 0x001fe2000001ff00 */
[----:B------:R-:W0:Y:S01]  /*0420*/  LDC.64 R18, c[0x0][0x210] ;  /* 0x00008400ff127b82 */ /* 0x000e220000000a00 */
[----:B------:R-:W-:-:S04]  /*0430*/  IMAD.WIDE R28, R27, 0x4, R8 ;  /* 0x000000041b1c7825 */ /* 0x000fc800078e0208 */
[----:B------:R2:W4:Y:S01]  /*0440*/  @!P0 LDG.E.EL R6, desc[UR4][R10.64] ;  /* 0x000000040a068981 */ /* 0x000522000c2e1900 */
[----:B-1----:R-:W-:Y:S01]  /*0450*/  CS2R R12, SRZ ;  /* 0x00000000000c7805 */ /* 0x002fe2000001ff00 */
[----:B------:R-:W-:Y:S01]  /*0460*/  HFMA2.MMA R5, -RZ, RZ, 0, 0 ;  /* 0x00000000ff057435 */ /* 0x000fe200000001ff */
[----:B------:R-:W-:-:S04]  /*0470*/  MOV R2, RZ ;  /* 0x000000ff00027202 */ /* 0x000fc80000000f00 */
[----:B------:R-:W4:Y:S01]  /*0480*/  @!P0 LDG.E.EL R13, desc[UR4][R28.64] ;  /* 0x000000041c0d8981 */ /* 0x000f22000c2e1900 */
[----:B--2---:R-:W-:-:S04]  /*0490*/  IMAD.WIDE R10, R26, 0x4, R8 ;  /* 0x000000041a0a7825 */ /* 0x004fc800078e0208 */
[----:B------:R-:W-:Y:S01]  /*04a0*/  IMAD.WIDE R8, R24, 0x4, R8 ;  /* 0x0000000418087825 */ /* 0x000fe200078e0208 */
[----:B------:R1:W2:Y:S04]  /*04b0*/  @!P0 LDG.E.EL R7, desc[UR4][R10.64] ;  /* 0x000000040a078981 */ /* 0x0002a8000c2e1900 */
[----:B------:R1:W2:Y:S02]  /*04c0*/  @!P0 LDG.E.EL R12, desc[UR4][R8.64] ;  /* 0x00000004080c8981 */ /* 0x0002a4000c2e1900 */
[----:B-1----:R-:W-:-:S04]  /*04d0*/  IMAD.WIDE R10, R26, 0x4, R16 ;  /* 0x000000041a0a7825 */ /* 0x002fc800078e0210 */
[----:B------:R-:W-:Y:S01]  /*04e0*/  IMAD.WIDE R8, R27, 0x4, R16 ;  /* 0x000000041b087825 */ /* 0x000fe200078e0210 */
[----:B------:R1:W2:Y:S04]  /*04f0*/  @!P0 LDG.E.EL R2, desc[UR4][R10.64] ;  /* 0x000000040a028981 */ /* 0x0002a8000c2e1900 */
[----:B------:R1:W2:Y:S01]  /*0500*/  @!P0 LDG.E.EL R5, desc[UR4][R8.64] ;  /* 0x0000000408058981 */ /* 0x0002a2000c2e1900 */
[----:B0-----:R-:W-:Y:S01]  /*0510*/  IMAD.WIDE R18, R4, 0x4, R18 ;  /* 0x0000000404127825 */ /* 0x001fe200078e0212 */
[----:B-1----:R-:W-:Y:S02]  /*0520*/  CS2R R10, SRZ ;  /* 0x00000000000a7805 */ /* 0x002fe4000001ff00 */
[----:B------:R-:W-:-:S06]  /*0530*/  CS2R R8, SRZ ;  /* 0x0000000000087805 */ /* 0x000fcc000001ff00 */
[----:B------:R0:W4:Y:S01]  /*0540*/  @!P0 LDG.E.128 R8, desc[UR4][R18.64] ;  /* 0x0000000412088981 */ /* 0x000122000c1e1d00 */
[----:B------:R-:W-:Y:S01]  /*0550*/  MOV R27, RZ ;  /* 0x000000ff001b7202 */ /* 0x000fe20000000f00 */
[----:B0-----:R-:W-:Y:S01]  /*0560*/  IMAD.WIDE R18, R25, 0x4, R16 ;  /* 0x0000000419127825 */ /* 0x001fe200078e0210 */
[----:B------:R-:W-:-:S03]  /*0570*/  HFMA2.MMA R25, -RZ, RZ, 0, 0 ;  /* 0x00000000ff197435 */ /* 0x000fc600000001ff */
[----:B------:R-:W-:Y:S01]  /*0580*/  IMAD.WIDE R16, R24, 0x4, R16 ;  /* 0x0000000418107825 */ /* 0x000fe200078e0210 */
[----:B------:R0:W2:Y:S06]  /*0590*/  @!P0 LDG.E.EL R27, desc[UR4][R18.64] ;  /* 0x00000004121b8981 */ /* 0x0000ac000c2e1900 */
[----:B------:R1:W2:Y:S01]  /*05a0*/  @!P0 LDG.E.EL R25, desc[UR4][R16.64] ;  /* 0x0000000410198981 */ /* 0x0002a2000c2e1900 */
[----:B---3--:R-:W-:-:S06]  /*05b0*/  FADD R24, R0, 0.0010000000474974513054 ;  /* 0x3a83126f00187421 */ /* 0x008fcc0000000000 */
[----:B------:R-:W3:Y:S01]  /*05c0*/  MUFU.SQRT R24, R24 ;  /* 0x0000001800187308 */ /* 0x000ee20000002000 */
[----:B-----5:R-:W-:Y:S01]  /*05d0*/  FADD R3, R3, 0.0010000000474974513054 ;  /* 0x3a83126f03037421 */ /* 0x020fe20000000000 */
[----:B------:R-:W-:-:S06]  /*05e0*/  FADD R14, R14, 0.0010000000474974513054 ;  /* 0x3a83126f0e0e7421 */ /* 0x000fcc0000000000 */
[----:B------:R-:W5:Y:S01]  /*05f0*/  MUFU.SQRT R3, R3 ;  /* 0x0000000300037308 */ /* 0x000f620000002000 */
[----:B------:R-:W-:Y:S01]  /*0600*/  FADD R15, R15, 0.0010000000474974513054 ;  /* 0x3a83126f0f0f7421 */ /* 0x000fe20000000000 */
[----:B---3--:R-:W-:Y:S01]  /*0610*/  FSETP.GT.AND P5, PT, R24, 8.50705917302346158658e+37, PT ;  /* 0x7e8000001800780b */ /* 0x008fe20003fa4000 */
[----:B------:R-:W-:-:S05]  /*0620*/  HFMA2.MMA R0, -RZ, RZ, 1.625, 0 ;  /* 0x3e800000ff007435 */ /* 0x000fca00000001ff */
[----:B------:R-:W3:Y:S01]  /*0630*/  MUFU.SQRT R28, R15 ;  /* 0x0000000f001c7308 */ /* 0x000ee20000002000 */
[----:B------:R-:W-:-:S07]  /*0640*/  FSETP.GEU.AND P1, PT, R24, 1.175494350822287508e-38, PT ;  /* 0x008000001800780b */ /* 0x000fce0003f2e000 */
[----:B------:R1:W1:Y:S01]  /*0650*/  MUFU.SQRT R26, R14 ;  /* 0x0000000e001a7308 */ /* 0x0002620000002000 */
[C---:B-----5:R-:W-:Y:S01]  /*0660*/  FSETP.GT.AND P2, PT, R3.reuse, 8.50705917302346158658e+37, PT ;  /* 0x7e8000000300780b */ /* 0x060fe20003f44000 */
[----:B------:R-:W-:Y:S01]  /*0670*/  @P5 FMUL R24, R24, 0.25 ;  /* 0x3e80000018185820 */ /* 0x000fe20000400000 */
[----:B0-----:R-:W-:Y:S02]  /*0680*/  FSEL R19, R0, 1, P5 ;  /* 0x3f80000000137808 */ /* 0x001fe40002800000 */
[----:B------:R-:W-:Y:S02]  /*0690*/  FSETP.GEU.AND P3, PT, R3, 1.175494350822287508e-38, PT ;  /* 0x008000000300780b */ /* 0x000fe40003f6e000 */
[----:B---3--:R-:W-:Y:S01]  /*06a0*/  FSETP.GT.AND P6, PT, R28, 8.50705917302346158658e+37, PT ;  /* 0x7e8000001c00780b */ /* 0x008fe20003fc4000 */
[----:B------:R-:W-:Y:S01]  /*06b0*/  @!P1 FMUL R24, R24, 16777216 ;  /* 0x4b80000018189820 */ /* 0x000fe20000400000 */
[----:B------:R-:W-:Y:S01]  /*06c0*/  @!P1 FMUL R19, R19, 16777216 ;  /* 0x4b80000013139820 */ /* 0x000fe20000400000 */
[----:B------:R-:W-:Y:S01]  /*06d0*/  FSETP.GEU.AND P1, PT, R28, 1.175494350822287508e-38, PT ;  /* 0x008000001c00780b */ /* 0x000fe20003f2e000 */
[----:B-1----:R-:W0:Y:S01]  /*06e0*/  LDC.64 R14, c[0x0][0x238] ;  /* 0x00008e00ff0e7b82 */ /* 0x002e220000000a00 */
[----:B------:R-:W-:-:S02]  /*06f0*/  FSETP.GT.AND P4, PT, R26, 8.50705917302346158658e+37, PT ;  /* 0x7e8000001a00780b */ /* 0x000fc40003f84000 */
[----:B------:R-:W-:Y:S01]  /*0700*/  FSETP.GEU.AND P5, PT, R26, 1.175494350822287508e-38, PT ;  /* 0x008000001a00780b */ /* 0x000fe20003fae000 */
[----:B------:R-:W-:Y:S01]  /*0710*/  @P2 FMUL R3, R3, 0.25 ;  /* 0x3e80000003032820 */ /* 0x000fe20000400000 */
[----:B------:R-:W1:Y:S04]  /*0720*/  MUFU.RCP R17, R24 ;  /* 0x0000001800117308 */ /* 0x000e680000001000 */
[----:B------:R-:W-:Y:S01]  /*0730*/  @P6 FMUL R28, R28, 0.25 ;  /* 0x3e8000001c1c6820 */ /* 0x000fe20000400000 */
[----:B------:R-:W-:-:S03]  /*0740*/  @!P3 FMUL R3, R3, 16777216 ;  /* 0x4b8000000303b820 */ /* 0x000fc60000400000 */
[----:B------:R-:W-:Y:S01]  /*0750*/  @!P1 FMUL R28, R28, 16777216 ;  /* 0x4b8000001c1c9820 */ /* 0x000fe20000400000 */
[----:B------:R-:W-:Y:S02]  /*0760*/  @P4 FMUL R26, R26, 0.25 ;  /* 0x3e8000001a1a4820 */ /* 0x000fe40000400000 */
[----:B------:R-:W3:Y:S02]  /*0770*/  MUFU.RCP R3, R3 ;  /* 0x0000000300037308 */ /* 0x000ee40000001000 */
[----:B------:R-:W-:Y:S01]  /*0780*/  @!P5 FMUL R26, R26, 16777216 ;  /* 0x4b8000001a1ad820 */ /* 0x000fe20000400000 */
[----:B------:R-:W-:-:S05]  /*0790*/  FSEL R18, R0, 1, P2 ;  /* 0x3f80000000127808 */ /* 0x000fca0001000000 */
[----:B------:R-:W5:Y:S01]  /*07a0*/  MUFU.RCP R16, R26 ;  /* 0x0000001a00107308 */ /* 0x000f620000001000 */
[----:B-1----:R-:W-:Y:S01]  /*07b0*/  FMUL R17, R17, R19 ;  /* 0x0000001311117220 */ /* 0x002fe20000400000 */
[----:B------:R-:W-:-:S06]  /*07c0*/  FSEL R19, R0, 1, P4 ;  /* 0x3f80000000137808 */ /* 0x000fcc0002000000 */
[----:B------:R-:W1:Y:S01]  /*07d0*/  MUFU.RCP R28, R28 ;  /* 0x0000001c001c7308 */ /* 0x000e620000001000 */
[----:B------:R-:W-:Y:S01]  /*07e0*/  FSEL R29, R0, 1, P6 ;  /* 0x3f800000001d7808 */ /* 0x000fe20003000000 */
[----:B------:R-:W-:Y:S01]  /*07f0*/  @!P3 FMUL R18, R18, 16777216 ;  /* 0x4b8000001212b820 */ /* 0x000fe20000400000 */
[----:B------:R-:W-:-:S03]  /*0800*/  @!P5 FMUL R19, R19, 16777216 ;  /* 0x4b8000001313d820 */ /* 0x000fc60000400000 */
[----:B------:R-:W-:Y:S01]  /*0810*/  @!P1 FMUL R29, R29, 16777216 ;  /* 0x4b8000001d1d9820 */ /* 0x000fe20000400000 */
[----:B---3--:R-:W-:Y:S01]  /*0820*/  FMUL R3, R3, R18 ;  /* 0x0000001203037220 */ /* 0x008fe20000400000 */
[----:B-----5:R-:W-:Y:S02]  /*0830*/  FMUL R16, R16, R19 ;  /* 0x0000001310107220 */ /* 0x020fe40000400000 */
[----:B-1----:R-:W-:Y:S01]  /*0840*/  FMUL R29, R28, R29 ;  /* 0x0000001d1c1d7220 */ /* 0x002fe20000400000 */
[----:B----4-:R-:W-:Y:S01]  /*0850*/  FADD R8, -R20, R8 ;  /* 0x0000000814087221 */ /* 0x010fe20000000100 */
[----:B------:R-:W-:Y:S01]  /*0860*/  FADD R18, -R23, R11 ;  /* 0x0000000b17127221 */ /* 0x000fe20000000100 */
[----:B------:R-:W-:Y:S01]  /*0870*/  FADD R11, -R22, R10 ;  /* 0x0000000a160b7221 */ /* 0x000fe20000000100 */
[----:B------:R-:W-:Y:S01]  /*0880*/  FADD R0, -R21, R9 ;  /* 0x0000000915007221 */ /* 0x000fe20000000100 */
[----:B------:R-:W-:Y:S01]  /*0890*/  FMUL R8, R17, R8 ;  /* 0x0000000811087220 */ /* 0x000fe20000400000 */
[----:B------:R-:W-:Y:S01]  /*08a0*/  FMUL R18, R29, R18 ;  /* 0x000000121d127220 */ /* 0x000fe20000400000 */
[----:B------:R-:W-:Y:S01]  /*08b0*/  FMUL R11, R16, R11 ;  /* 0x0000000b100b7220 */ /* 0x000fe20000400000 */
[----:B------:R-:W-:Y:S01]  /*08c0*/  FMUL R0, R3, R0 ;  /* 0x0000000003007220 */ /* 0x000fe20000400000 */
[----:B--2---:R-:W-:-:S02]  /*08d0*/  FFMA R5, R8, R13, R5 ;  /* 0x0000000d08057223 */ /* 0x004fc40000000005 */
[----:B------:R-:W-:Y:S01]  /*08e0*/  FFMA R2, R11, R7, R2 ;  /* 0x000000070b027223 */ /* 0x000fe20000000002 */
[----:B------:R-:W-:Y:S02]  /*08f0*/  FFMA R0, R0, R6, R27 ;  /* 0x0000000600007223 */ /* 0x000fe4000000001b */
[C---:B------:R-:W-:Y:S01]  /*0900*/  FSETP.GEU.AND P4, PT, R5.reuse, RZ, PT ;  /* 0x000000ff0500720b */ /* 0x040fe20003f8e000 */
[----:B------:R-:W-:Y:S01]  /*0910*/  FFMA R12, R18, R12, R25 ;  /* 0x0000000c120c7223 */ /* 0x000fe20000000019 */
[----:B------:R-:W-:Y:S02]  /*0920*/  FSETP.GEU.AND P2, PT, R2, RZ, PT ;  /* 0x000000ff0200720b */ /* 0x000fe40003f4e000 */
[----:B------:R-:W-:Y:S02]  /*0930*/  FSETP.GEU.AND P3, PT, R0, RZ, PT ;  /* 0x000000ff0000720b */ /* 0x000fe40003f6e000 */
[----:B------:R-:W-:Y:S01]  /*0940*/  FSETP.GEU.AND P1, PT, R12, RZ, PT ;  /* 0x000000ff0c00720b */ /* 0x000fe20003f2e000 */
[----:B0-----:R-:W-:Y:S01]  /*0950*/  IMAD.WIDE R14, R4, 0x4, R14 ;  /* 0x00000004040e7825 */ /* 0x001fe200078e020e */
[----:B------:R-:W-:-:S02]  /*0960*/  SEL R4, R5, RZ, P4 ;  /* 0x000000ff05047207 */ /* 0x000fc40002000000 */
[----:B------:R-:W-:Y:S02]  /*0970*/  SEL R7, R12, RZ, P1 ;  /* 0x000000ff0c077207 */ /* 0x000fe40000800000 */
[----:B------:R-:W-:Y:S02]  /*0980*/  SEL R6, R2, RZ, P2 ;  /* 0x000000ff02067207 */ /* 0x000fe40001000000 */
[----:B------:R-:W-:Y:S01]  /*0990*/  SEL R5, R0, RZ, P3 ;  /* 0x000000ff00057207 */ /* 0x000fe20001800000 */
[----:B------:R-:W-:Y:S06]  /*09a0*/  @P0 EXIT ;  /* 0x000000000000094d */ /* 0x000fec0003800000 */
[----:B------:R-:W-:Y:S01]  /*09b0*/  STG.E.128 desc[UR4][R14.64], R4 ;  /* 0x000000040e007986 */ /* 0x000fe2000c101d04 */
[----:B------:R-:W-:Y:S05]  /*09c0*/  EXIT ;  /* 0x000000000000794d */ /* 0x000fea0003800000 */
.L_x_0:
[----:B------:R-:W-:-:S00]  /*09d0*/  BRA `(.L_x_0) ;  /* 0xfffffffc00fc7947 */ /* 0x000fc0000383ffff */
[----:B------:R-:W-:-:S00]  /*09e0*/  NOP ;  /* 0x0000000000007918 */ /* 0x000fc00000000000 */
        /* <DEDUP_REMOVED lines=9> */
.L_x_1:


//--------------------- .nv.global.init           --------------------------
	.section	.nv.global.init,"aw",@progbits
.nv.global.init:
	.type		_$_str,@object
	.size		_$_str,(_$_str_$_2 - _$_str)
_$_str:
        /*0000*/ 	.byte	0x5f, 0x5f, 0x43, 0x55, 0x44, 0x41, 0x5f, 0x46, 0x54, 0x5a, 0x00
	.type		_$_str_$_2,@object
	.size		_$_str_$_2,(.L_1 - _$_str_$_2)
_$_str_$_2:
        /*000b*/ 	.byte	0x5f, 0x5f, 0x43, 0x55, 0x44, 0x41, 0x5f, 0x50, 0x52, 0x45, 0x43, 0x5f, 0x53, 0x51, 0x52, 0x54
        /*001b*/ 	.byte	0x00
.L_1:


//--------------------- .nv.constant0.triton_poi_fused__native_batch_norm_legit_no_training_relu_10 --------------------------
	.section	.nv.constant0.triton_poi_fused__native_batch_norm_legit_no_training_relu_10,"a",@progbits
	.sectionflags	@""
	.align	4
.nv.constant0.triton_poi_fused__native_batch_norm_legit_no_training_relu_10:
	.zero		580
